//
// Generated by NVIDIA NVVM Compiler
//
// Compiler Build ID: CL-36424714
// Cuda compilation tools, release 13.0, V13.0.88
// Based on NVVM 20.0.0
//

.version 9.0
.target sm_100
.address_size 64

	// .globl	_Z26transpose_matrix_naive_gpuPfS_i
// _ZZ26transpose_matrix_tiled_gpuPfS_iE4tile has been demoted

.visible .entry _Z26transpose_matrix_naive_gpuPfS_i(
	.param .u64 .ptr .align 1 _Z26transpose_matrix_naive_gpuPfS_i_param_0,
	.param .u64 .ptr .align 1 _Z26transpose_matrix_naive_gpuPfS_i_param_1,
	.param .u32 _Z26transpose_matrix_naive_gpuPfS_i_param_2
)
{
	.reg .pred 	%p<2>;
	.reg .b32 	%r<13>;
	.reg .b32 	%f<2>;
	.reg .b64 	%rd<9>;

	ld.param.u64 	%rd1, [_Z26transpose_matrix_naive_gpuPfS_i_param_0];
	ld.param.u64 	%rd2, [_Z26transpose_matrix_naive_gpuPfS_i_param_1];
	ld.param.u32 	%r3, [_Z26transpose_matrix_naive_gpuPfS_i_param_2];
	mov.u32 	%r4, %ctaid.y;
	mov.u32 	%r5, %ntid.y;
	mov.u32 	%r6, %tid.y;
	mad.lo.s32 	%r1, %r4, %r5, %r6;
	mov.u32 	%r7, %ctaid.x;
	mov.u32 	%r8, %ntid.x;
	mov.u32 	%r9, %tid.x;
	mad.lo.s32 	%r2, %r7, %r8, %r9;
	max.s32 	%r10, %r1, %r2;
	setp.ge.s32 	%p1, %r10, %r3;
	@%p1 bra 	$L__BB0_2;
	cvta.to.global.u64 	%rd3, %rd1;
	cvta.to.global.u64 	%rd4, %rd2;
	mad.lo.s32 	%r11, %r3, %r1, %r2;
	mul.wide.s32 	%rd5, %r11, 4;
	add.s64 	%rd6, %rd3, %rd5;
	ld.global.f32 	%f1, [%rd6];
	mad.lo.s32 	%r12, %r3, %r2, %r1;
	mul.wide.s32 	%rd7, %r12, 4;
	add.s64 	%rd8, %rd4, %rd7;
	st.global.f32 	[%rd8], %f1;
$L__BB0_2:
	ret;

}
	// .globl	_Z26transpose_matrix_tiled_gpuPfS_i
.visible .entry _Z26transpose_matrix_tiled_gpuPfS_i(
	.param .u64 .ptr .align 1 _Z26transpose_matrix_tiled_gpuPfS_i_param_0,
	.param .u64 .ptr .align 1 _Z26transpose_matrix_tiled_gpuPfS_i_param_1,
	.param .u32 _Z26transpose_matrix_tiled_gpuPfS_i_param_2
)
{
	.reg .pred 	%p<3>;
	.reg .b32 	%r<27>;
	.reg .b32 	%f<3>;
	.reg .b64 	%rd<9>;
	// demoted variable
	.shared .align 4 .b8 _ZZ26transpose_matrix_tiled_gpuPfS_iE4tile[4096];
	ld.param.u64 	%rd1, [_Z26transpose_matrix_tiled_gpuPfS_i_param_0];
	ld.param.u64 	%rd2, [_Z26transpose_matrix_tiled_gpuPfS_i_param_1];
	ld.param.u32 	%r9, [_Z26transpose_matrix_tiled_gpuPfS_i_param_2];
	mov.u32 	%r10, %ctaid.y;
	shl.b32 	%r1, %r10, 5;
	mov.u32 	%r2, %tid.y;
	add.s32 	%r3, %r1, %r2;
	mov.u32 	%r11, %ctaid.x;
	shl.b32 	%r4, %r11, 5;
	mov.u32 	%r5, %tid.x;
	add.s32 	%r6, %r4, %r5;
	max.s32 	%r12, %r3, %r6;
	setp.ge.s32 	%p1, %r12, %r9;
	@%p1 bra 	$L__BB1_2;
	cvta.to.global.u64 	%rd3, %rd1;
	mad.lo.s32 	%r13, %r9, %r3, %r6;
	mul.wide.s32 	%rd4, %r13, 4;
	add.s64 	%rd5, %rd3, %rd4;
	ld.global.f32 	%f1, [%rd5];
	shl.b32 	%r14, %r2, 7;
	mov.u32 	%r15, _ZZ26transpose_matrix_tiled_gpuPfS_iE4tile;
	add.s32 	%r16, %r15, %r14;
	shl.b32 	%r17, %r5, 2;
	add.s32 	%r18, %r16, %r17;
	st.shared.f32 	[%r18], %f1;
$L__BB1_2:
	bar.sync 	0;
	add.s32 	%r7, %r4, %r2;
	add.s32 	%r19, %r1, %r5;
	max.s32 	%r20, %r7, %r19;
	setp.ge.s32 	%p2, %r20, %r9;
	@%p2 bra 	$L__BB1_4;
	shl.b32 	%r21, %r5, 7;
	mov.u32 	%r22, _ZZ26transpose_matrix_tiled_gpuPfS_iE4tile;
	add.s32 	%r23, %r22, %r21;
	shl.b32 	%r24, %r2, 2;
	add.s32 	%r25, %r23, %r24;
	ld.shared.f32 	%f2, [%r25];
	mad.lo.s32 	%r26, %r9, %r7, %r19;
	cvta.to.global.u64 	%rd6, %rd2;
	mul.wide.s32 	%rd7, %r26, 4;
	add.s64 	%rd8, %rd6, %rd7;
	st.global.f32 	[%rd8], %f2;
$L__BB1_4:
	ret;

}


// ===== COMPILED SASS (sm_100) =====

	.target	sm_100

	.elftype	@"ET_EXEC"


//--------------------- .note.nv.tkinfo           --------------------------
	.section	.note.nv.tkinfo,"",@"SHT_NOTE"
	.sectionflags	@"SHF_NOTE_NV_TKINFO"
	.tkinfo
        /*0018*/ 	.word	0x00000002
        /*0030*/ 	.string	""
        /*0030*/ 	.string	"ptxas"
        /*0030*/ 	.string	"Cuda compilation tools, release 13.0, V13.0.88"
        /*0030*/ 	.string	"Build cuda_13.0.r13.0/compiler.36424714_0"
        /*0030*/ 	.string	"-arch sm_100 -m 64 "



//--------------------- .note.nv.cuinfo           --------------------------
	.section	.note.nv.cuinfo,"",@"SHT_NOTE"
	.sectionflags	@"SHF_NOTE_NV_CUINFO"
        /*0018*/ 	.short	0x0002
        /*001a*/ 	.short	0x0064
        /*001c*/ 	.short	0x0082
	.zero		2


//--------------------- .nv.info                  --------------------------
	.section	.nv.info,"",@"SHT_CUDA_INFO"
	.align	4


	//----- nvinfo : EIATTR_REGCOUNT
	.align		4
        /*0000*/ 	.byte	0x04, 0x2f
        /*0002*/ 	.short	(.L_1 - .L_0)
	.align		4
.L_0:
        /*0004*/ 	.word	index@(_Z26transpose_matrix_naive_gpuPfS_i)
        /*0008*/ 	.word	0x0000000a


	//----- nvinfo : EIATTR_FRAME_SIZE
	.align		4
.L_1:
        /*000c*/ 	.byte	0x04, 0x11
        /*000e*/ 	.short	(.L_3 - .L_2)
	.align		4
.L_2:
        /*0010*/ 	.word	index@(_Z26transpose_matrix_naive_gpuPfS_i)
        /*0014*/ 	.word	0x00000000


	//----- nvinfo : EIATTR_REGCOUNT
	.align		4
.L_3:
        /*0018*/ 	.byte	0x04, 0x2f
        /*001a*/ 	.short	(.L_5 - .L_4)
	.align		4
.L_4:
        /*001c*/ 	.word	index@(_Z26transpose_matrix_tiled_gpuPfS_i)
        /*0020*/ 	.word	0x0000000e


	//----- nvinfo : EIATTR_FRAME_SIZE
	.align		4
.L_5:
        /*0024*/ 	.byte	0x04, 0x11
        /*0026*/ 	.short	(.L_7 - .L_6)
	.align		4
.L_6:
        /*0028*/ 	.word	index@(_Z26transpose_matrix_tiled_gpuPfS_i)
        /*002c*/ 	.word	0x00000000


	//----- nvinfo : EIATTR_MIN_STACK_SIZE
	.align		4
.L_7:
        /*0030*/ 	.byte	0x04, 0x12
        /*0032*/ 	.short	(.L_9 - .L_8)
	.align		4
.L_8:
        /*0034*/ 	.word	index@(_Z26transpose_matrix_tiled_gpuPfS_i)
        /*0038*/ 	.word	0x00000000


	//----- nvinfo : EIATTR_MIN_STACK_SIZE
	.align		4
.L_9:
        /*003c*/ 	.byte	0x04, 0x12
        /*003e*/ 	.short	(.L_11 - .L_10)
	.align		4
.L_10:
        /*0040*/ 	.word	index@(_Z26transpose_matrix_naive_gpuPfS_i)
        /*0044*/ 	.word	0x00000000
.L_11:


//--------------------- .nv.compat                --------------------------
	.section	.nv.compat,"",@"SHT_CUDA_COMPAT_INFO"
	.align	4
        /*0000*/ 	.byte	0x02, 0x09, 0x00, 0x00, 0x02, 0x02, 0x01, 0x00, 0x02, 0x05, 0x05, 0x00, 0x03, 0x07, 0x01, 0x01
        /*0010*/ 	.byte	0x02, 0x03, 0x00, 0x00, 0x02, 0x06, 0x01, 0x00, 0x04, 0x0b, 0x08, 0x00, 0x09, 0x00, 0x00, 0x00
        /*0020*/ 	.byte	0x00, 0x00, 0x00, 0x00


//--------------------- .nv.info._Z26transpose_matrix_tiled_gpuPfS_i --------------------------
	.section	.nv.info._Z26transpose_matrix_tiled_gpuPfS_i,"",@"SHT_CUDA_INFO"
	.sectionflags	@""
	.align	4


	//----- nvinfo : EIATTR_CUDA_API_VERSION
	.align		4
        /*0000*/ 	.byte	0x04, 0x37
        /*0002*/ 	.short	(.L_13 - .L_12)
.L_12:
        /*0004*/ 	.word	0x00000082


	//----- nvinfo : EIATTR_KPARAM_INFO
	.align		4
.L_13:
        /*0008*/ 	.byte	0x04, 0x17
        /*000a*/ 	.short	(.L_15 - .L_14)
.L_14:
        /*000c*/ 	.word	0x00000000
        /*0010*/ 	.short	0x0002
        /*0012*/ 	.short	0x0010
        /*0014*/ 	.byte	0x00, 0xf0, 0x11, 0x00


	//----- nvinfo : EIATTR_KPARAM_INFO
	.align		4
.L_15:
        /*0018*/ 	.byte	0x04, 0x17
        /*001a*/ 	.short	(.L_17 - .L_16)
.L_16:
        /*001c*/ 	.word	0x00000000
        /*0020*/ 	.short	0x0001
        /*0022*/ 	.short	0x0008
        /*0024*/ 	.byte	0x00, 0xf5, 0x21, 0x00


	//----- nvinfo : EIATTR_KPARAM_INFO
	.align		4
.L_17:
        /*0028*/ 	.byte	0x04, 0x17
        /*002a*/ 	.short	(.L_19 - .L_18)
.L_18:
        /*002c*/ 	.word	0x00000000
        /*0030*/ 	.short	0x0000
        /*0032*/ 	.short	0x0000
        /*0034*/ 	.byte	0x00, 0xf5, 0x21, 0x00


	//----- nvinfo : EIATTR_SPARSE_MMA_MASK
	.align		4
.L_19:
        /*0038*/ 	.byte	0x03, 0x50
        /*003a*/ 	.short	0x0000


	//----- nvinfo : EIATTR_MAXREG_COUNT
	.align		4
        /*003c*/ 	.byte	0x03, 0x1b
        /*003e*/ 	.short	0x00ff


	//----- nvinfo : EIATTR_NUM_BARRIERS
	.align		4
        /*0040*/ 	.byte	0x02, 0x4c
        /*0042*/ 	.byte	0x01
	.zero		1


	//----- nvinfo : EIATTR_MERCURY_ISA_VERSION
	.align		4
        /*0044*/ 	.byte	0x03, 0x5f
        /*0046*/ 	.short	0x0101


	//----- nvinfo : EIATTR_VRC_CTA_INIT_COUNT
	.align		4
        /*0048*/ 	.byte	0x02, 0x4a
	.zero		1
	.zero		1


	//----- nvinfo : EIATTR_EXIT_INSTR_OFFSETS
	.align		4
        /*004c*/ 	.byte	0x04, 0x1c
        /*004e*/ 	.short	(.L_21 - .L_20)


	//   ....[0]....
.L_20:
        /*0050*/ 	.word	0x000001a0


	//   ....[1]....
        /*0054*/ 	.word	0x00000250


	//----- nvinfo : EIATTR_CBANK_PARAM_SIZE
	.align		4
.L_21:
        /*0058*/ 	.byte	0x03, 0x19
        /*005a*/ 	.short	0x0014


	//----- nvinfo : EIATTR_PARAM_CBANK
	.align		4
        /*005c*/ 	.byte	0x04, 0x0a
        /*005e*/ 	.short	(.L_23 - .L_22)
	.align		4
.L_22:
        /*0060*/ 	.word	index@(.nv.constant0._Z26transpose_matrix_tiled_gpuPfS_i)
        /*0064*/ 	.short	0x0380
        /*0066*/ 	.short	0x0014


	//----- nvinfo : EIATTR_SW_WAR
	.align		4
.L_23:
        /*0068*/ 	.byte	0x04, 0x36
        /*006a*/ 	.short	(.L_25 - .L_24)
.L_24:
        /*006c*/ 	.word	0x00000008
.L_25:


//--------------------- .nv.info._Z26transpose_matrix_naive_gpuPfS_i --------------------------
	.section	.nv.info._Z26transpose_matrix_naive_gpuPfS_i,"",@"SHT_CUDA_INFO"
	.sectionflags	@""
	.align	4


	//----- nvinfo : EIATTR_CUDA_API_VERSION
	.align		4
        /*0000*/ 	.byte	0x04, 0x37
        /*0002*/ 	.short	(.L_27 - .L_26)
.L_26:
        /*0004*/ 	.word	0x00000082


	//----- nvinfo : EIATTR_KPARAM_INFO
	.align		4
.L_27:
        /*0008*/ 	.byte	0x04, 0x17
        /*000a*/ 	.short	(.L_29 - .L_28)
.L_28:
        /*000c*/ 	.word	0x00000000
        /*0010*/ 	.short	0x0002
        /*0012*/ 	.short	0x0010
        /*0014*/ 	.byte	0x00, 0xf0, 0x11, 0x00


	//----- nvinfo : EIATTR_KPARAM_INFO
	.align		4
.L_29:
        /*0018*/ 	.byte	0x04, 0x17
        /*001a*/ 	.short	(.L_31 - .L_30)
.L_30:
        /*001c*/ 	.word	0x00000000
        /*0020*/ 	.short	0x0001
        /*0022*/ 	.short	0x0008
        /*0024*/ 	.byte	0x00, 0xf5, 0x21, 0x00


	//----- nvinfo : EIATTR_KPARAM_INFO
	.align		4
.L_31:
        /*0028*/ 	.byte	0x04, 0x17
        /*002a*/ 	.short	(.L_33 - .L_32)
.L_32:
        /*002c*/ 	.word	0x00000000
        /*0030*/ 	.short	0x0000
        /*0032*/ 	.short	0x0000
        /*0034*/ 	.byte	0x00, 0xf5, 0x21, 0x00


	//----- nvinfo : EIATTR_SPARSE_MMA_MASK
	.align		4
.L_33:
        /*0038*/ 	.byte	0x03, 0x50
        /*003a*/ 	.short	0x0000


	//----- nvinfo : EIATTR_MAXREG_COUNT
	.align		4
        /*003c*/ 	.byte	0x03, 0x1b
        /*003e*/ 	.short	0x00ff


	//----- nvinfo : EIATTR_MERCURY_ISA_VERSION
	.align		4
        /*0040*/ 	.byte	0x03, 0x5f
        /*0042*/ 	.short	0x0101


	//----- nvinfo : EIATTR_VRC_CTA_INIT_COUNT
	.align		4
        /*0044*/ 	.byte	0x02, 0x4a
	.zero		1
	.zero		1


	//----- nvinfo : EIATTR_EXIT_INSTR_OFFSETS
	.align		4
        /*0048*/ 	.byte	0x04, 0x1c
        /*004a*/ 	.short	(.L_35 - .L_34)


	//   ....[0]....
.L_34:
        /*004c*/ 	.word	0x000000c0


	//   ....[1]....
        /*0050*/ 	.word	0x00000160


	//----- nvinfo : EIATTR_CBANK_PARAM_SIZE
	.align		4
.L_35:
        /*0054*/ 	.byte	0x03, 0x19
        /*0056*/ 	.short	0x0014


	//----- nvinfo : EIATTR_PARAM_CBANK
	.align		4
        /*0058*/ 	.byte	0x04, 0x0a
        /*005a*/ 	.short	(.L_37 - .L_36)
	.align		4
.L_36:
        /*005c*/ 	.word	index@(.nv.constant0._Z26transpose_matrix_naive_gpuPfS_i)
        /*0060*/ 	.short	0x0380
        /*0062*/ 	.short	0x0014


	//----- nvinfo : EIATTR_SW_WAR
	.align		4
.L_37:
        /*0064*/ 	.byte	0x04, 0x36
        /*0066*/ 	.short	(.L_39 - .L_38)
.L_38:
        /*0068*/ 	.word	0x00000008
.L_39:


//--------------------- .nv.callgraph             --------------------------
	.section	.nv.callgraph,"",@"SHT_CUDA_CALLGRAPH"
	.align	4
	.sectionentsize	8
	.align		4
        /*0000*/ 	.word	0x00000000
	.align		4
        /*0004*/ 	.word	0xffffffff
	.align		4
        /*0008*/ 	.word	0x00000000
	.align		4
        /*000c*/ 	.word	0xfffffffe
	.align		4
        /*0010*/ 	.word	0x00000000
	.align		4
        /*0014*/ 	.word	0xfffffffd
	.align		4
        /*0018*/ 	.word	0x00000000
	.align		4
        /*001c*/ 	.word	0xfffffffc


//--------------------- .text._Z26transpose_matrix_tiled_gpuPfS_i --------------------------
	.section	.text._Z26transpose_matrix_tiled_gpuPfS_i,"ax",@progbits
	.align	128
        .global         _Z26transpose_matrix_tiled_gpuPfS_i
        .type           _Z26transpose_matrix_tiled_gpuPfS_i,@function
        .size           _Z26transpose_matrix_tiled_gpuPfS_i,(.L_x_2 - _Z26transpose_matrix_tiled_gpuPfS_i)
        .other          _Z26transpose_matrix_tiled_gpuPfS_i,@"STO_CUDA_ENTRY STV_DEFAULT"
_Z26transpose_matrix_tiled_gpuPfS_i:
.text._Z26transpose_matrix_tiled_gpuPfS_i:
[----:B------:R-:W-:Y:S01]  /*0000*/  LDC R1, c[0x0][0x37c] ;  /* 0x0000df00ff017b82 */ /* 0x000fe20000000800 */
[----:B------:R-:W0:Y:S01]  /*0010*/  S2R R7, SR_CTAID.Y ;  /* 0x0000000000077919 */ /* 0x000e220000002600 */
[----:B------:R-:W1:Y:S01]  /*0020*/  LDCU UR8, c[0x0][0x390] ;  /* 0x00007200ff0877ac */ /* 0x000e620008000800 */
[----:B------:R-:W0:Y:S01]  /*0030*/  S2R R9, SR_TID.Y ;  /* 0x0000000000097919 */ /* 0x000e220000002200 */
[----:B------:R-:W2:Y:S01]  /*0040*/  LDCU.64 UR6, c[0x0][0x358] ;  /* 0x00006b00ff0677ac */ /* 0x000ea20008000a00 */
[----:B------:R-:W3:Y:S01]  /*0050*/  S2R R11, SR_TID.X ;  /* 0x00000000000b7919 */ /* 0x000ee20000002100 */
[----:B------:R-:W3:Y:S01]  /*0060*/  S2R R4, SR_CTAID.X ;  /* 0x0000000000047919 */ /* 0x000ee20000002500 */
[----:B0-----:R-:W-:Y:S02]  /*0070*/  IMAD R0, R7, 0x20, R9 ;  /* 0x0000002007007824 */ /* 0x001fe400078e0209 */
[----:B---3--:R-:W-:-:S05]  /*0080*/  IMAD R5, R4, 0x20, R11 ;  /* 0x0000002004057824 */ /* 0x008fca00078e020b */
[----:B------:R-:W-:-:S04]  /*0090*/  VIMNMX R2, PT, PT, R0, R5, !PT ;  /* 0x0000000500027248 */ /* 0x000fc80007fe0100 */
[----:B-1----:R-:W-:-:S13]  /*00a0*/  ISETP.GE.AND P0, PT, R2, UR8, PT ;  /* 0x0000000802007c0c */ /* 0x002fda000bf06270 */
[----:B------:R-:W0:Y:S01]  /*00b0*/  @!P0 LDC.64 R2, c[0x0][0x380] ;  /* 0x0000e000ff028b82 */ /* 0x000e220000000a00 */
[----:B------:R-:W-:-:S04]  /*00c0*/  @!P0 IMAD R5, R0, UR8, R5 ;  /* 0x0000000800058c24 */ /* 0x000fc8000f8e0205 */
[----:B0-----:R-:W-:-:S06]  /*00d0*/  @!P0 IMAD.WIDE R2, R5, 0x4, R2 ;  /* 0x0000000405028825 */ /* 0x001fcc00078e0202 */
[----:B--2---:R-:W2:Y:S01]  /*00e0*/  @!P0 LDG.E R2, desc[UR6][R2.64] ;  /* 0x0000000602028981 */ /* 0x004ea2000c1e1900 */
[----:B------:R-:W-:Y:S01]  /*00f0*/  @!P0 MOV R0, 0x400 ;  /* 0x0000040000008802 */ /* 0x000fe20000000f00 */
[----:B------:R-:W-:Y:S01]  /*0100*/  IMAD R4, R4, 0x20, R9 ;  /* 0x0000002004047824 */ /* 0x000fe200078e0209 */
[----:B------:R-:W-:Y:S01]  /*0110*/  LEA R7, R7, R11, 0x5 ;  /* 0x0000000b07077211 */ /* 0x000fe200078e28ff */
[----:B------:R-:W0:Y:S02]  /*0120*/  @!P0 S2R R5, SR_CgaCtaId ;  /* 0x0000000000058919 */ /* 0x000e240000008800 */
[----:B0-----:R-:W-:Y:S02]  /*0130*/  @!P0 LEA R0, R5, R0, 0x18 ;  /* 0x0000000005008211 */ /* 0x001fe400078ec0ff */
[----:B------:R-:W-:Y:S02]  /*0140*/  VIMNMX R5, PT, PT, R4, R7, !PT ;  /* 0x0000000704057248 */ /* 0x000fe40007fe0100 */
[----:B------:R-:W-:-:S02]  /*0150*/  @!P0 LEA R0, R9, R0, 0x7 ;  /* 0x0000000009008211 */ /* 0x000fc400078e38ff */
[----:B------:R-:W-:-:S03]  /*0160*/  ISETP.GE.AND P1, PT, R5, UR8, PT ;  /* 0x0000000805007c0c */ /* 0x000fc6000bf26270 */
[----:B------:R-:W-:-:S05]  /*0170*/  @!P0 IMAD R5, R11, 0x4, R0 ;  /* 0x000000040b058824 */ /* 0x000fca00078e0200 */
[----:B--2---:R0:W-:Y:S01]  /*0180*/  @!P0 STS [R5], R2 ;  /* 0x0000000205008388 */ /* 0x0041e20000000800 */
[----:B------:R-:W-:Y:S06]  /*0190*/  BAR.SYNC.DEFER_BLOCKING 0x0 ;  /* 0x0000000000007b1d */ /* 0x000fec0000010000 */
[----:B------:R-:W-:Y:S05]  /*01a0*/  @P1 EXIT ;  /* 0x000000000000194d */ /* 0x000fea0003800000 */
[----:B------:R-:W1:Y:S01]  /*01b0*/  S2UR UR5, SR_CgaCtaId ;  /* 0x00000000000579c3 */ /* 0x000e620000008800 */
[----:B------:R-:W-:Y:S01]  /*01c0*/  UMOV UR4, 0x400 ;  /* 0x0000040000047882 */ /* 0x000fe20000000000 */
[----:B------:R-:W-:-:S06]  /*01d0*/  IMAD R7, R4, UR8, R7 ;  /* 0x0000000804077c24 */ /* 0x000fcc000f8e0207 */
[----:B0-----:R-:W0:Y:S01]  /*01e0*/  LDC.64 R2, c[0x0][0x388] ;  /* 0x0000e200ff027b82 */ /* 0x001e220000000a00 */
[----:B-1----:R-:W-:-:S06]  /*01f0*/  ULEA UR4, UR5, UR4, 0x18 ;  /* 0x0000000405047291 */ /* 0x002fcc000f8ec0ff */
[----:B------:R-:W-:Y:S01]  /*0200*/  LEA R0, R11, UR4, 0x7 ;  /* 0x000000040b007c11 */ /* 0x000fe2000f8e38ff */
[----:B0-----:R-:W-:-:S03]  /*0210*/  IMAD.WIDE R2, R7, 0x4, R2 ;  /* 0x0000000407027825 */ /* 0x001fc600078e0202 */
[----:B------:R-:W-:-:S05]  /*0220*/  LEA R0, R9, R0, 0x2 ;  /* 0x0000000009007211 */ /* 0x000fca00078e10ff */
[----:B------:R-:W0:Y:S04]  /*0230*/  LDS R5, [R0] ;  /* 0x0000000000057984 */ /* 0x000e280000000800 */
[----:B0-----:R-:W-:Y:S01]  /*0240*/  STG.E desc[UR6][R2.64], R5 ;  /* 0x0000000502007986 */ /* 0x001fe2000c101906 */
[----:B------:R-:W-:Y:S05]  /*0250*/  EXIT ;  /* 0x000000000000794d */ /* 0x000fea0003800000 */
.L_x_0:
[----:B------:R-:W-:-:S00]  /*0260*/  BRA `(.L_x_0) ;  /* 0xfffffffc00fc7947 */ /* 0x000fc0000383ffff */
[----:B------:R-:W-:-:S00]  /*0270*/  NOP ;  /* 0x0000000000007918 */ /* 0x000fc00000000000 */
        /* <DEDUP_REMOVED lines=8> */
.L_x_2:


//--------------------- .text._Z26transpose_matrix_naive_gpuPfS_i --------------------------
	.section	.text._Z26transpose_matrix_naive_gpuPfS_i,"ax",@progbits
	.align	128
        .global         _Z26transpose_matrix_naive_gpuPfS_i
        .type           _Z26transpose_matrix_naive_gpuPfS_i,@function
        .size           _Z26transpose_matrix_naive_gpuPfS_i,(.L_x_3 - _Z26transpose_matrix_naive_gpuPfS_i)
        .other          _Z26transpose_matrix_naive_gpuPfS_i,@"STO_CUDA_ENTRY STV_DEFAULT"
_Z26transpose_matrix_naive_gpuPfS_i:
.text._Z26transpose_matrix_naive_gpuPfS_i:
[----:B------:R-:W-:Y:S01]  /*0000*/  LDC R1, c[0x0][0x37c] ;  /* 0x0000df00ff017b82 */ /* 0x000fe20000000800 */
[----:B------:R-:W0:Y:S07]  /*0010*/  S2R R3, SR_TID.Y ;  /* 0x0000000000037919 */ /* 0x000e2e0000002200 */
[----:B------:R-:W0:Y:S01]  /*0020*/  LDC R0, c[0x0][0x364] ;  /* 0x0000d900ff007b82 */ /* 0x000e220000000800 */
[----:B------:R-:W1:Y:S01]  /*0030*/  LDCU UR6, c[0x0][0x390] ;  /* 0x00007200ff0677ac */ /* 0x000e620008000800 */
[----:B------:R-:W2:Y:S06]  /*0040*/  S2R R2, SR_TID.X ;  /* 0x0000000000027919 */ /* 0x000eac0000002100 */
[----:B------:R-:W0:Y:S08]  /*0050*/  S2UR UR4, SR_CTAID.Y ;  /* 0x00000000000479c3 */ /* 0x000e300000002600 */
[----:B------:R-:W2:Y:S08]  /*0060*/  S2UR UR5, SR_CTAID.X ;  /* 0x00000000000579c3 */ /* 0x000eb00000002500 */
[----:B------:R-:W2:Y:S01]  /*0070*/  LDC R7, c[0x0][0x360] ;  /* 0x0000d800ff077b82 */ /* 0x000ea20000000800 */
[----:B0-----:R-:W-:-:S02]  /*0080*/  IMAD R0, R0, UR4, R3 ;  /* 0x0000000400007c24 */ /* 0x001fc4000f8e0203 */
[----:B--2---:R-:W-:-:S05]  /*0090*/  IMAD R7, R7, UR5, R2 ;  /* 0x0000000507077c24 */ /* 0x004fca000f8e0202 */
[----:B------:R-:W-:-:S04]  /*00a0*/  VIMNMX R2, PT, PT, R0, R7, !PT ;  /* 0x0000000700027248 */ /* 0x000fc80007fe0100 */
[----:B-1----:R-:W-:-:S13]  /*00b0*/  ISETP.GE.AND P0, PT, R2, UR6, PT ;  /* 0x0000000602007c0c */ /* 0x002fda000bf06270 */
[----:B------:R-:W-:Y:S05]  /*00c0*/  @P0 EXIT ;  /* 0x000000000000094d */ /* 0x000fea0003800000 */
[----:B------:R-:W0:Y:S01]  /*00d0*/  LDC.64 R2, c[0x0][0x380] ;  /* 0x0000e000ff027b82 */ /* 0x000e220000000a00 */
[----:B------:R-:W1:Y:S01]  /*00e0*/  LDCU.64 UR4, c[0x0][0x358] ;  /* 0x00006b00ff0477ac */ /* 0x000e620008000a00 */
[----:B------:R-:W-:-:S04]  /*00f0*/  IMAD R5, R0, UR6, R7 ;  /* 0x0000000600057c24 */ /* 0x000fc8000f8e0207 */
[----:B0-----:R-:W-:Y:S02]  /*0100*/  IMAD.WIDE R2, R5, 0x4, R2 ;  /* 0x0000000405027825 */ /* 0x001fe400078e0202 */
[----:B------:R-:W0:Y:S04]  /*0110*/  LDC.64 R4, c[0x0][0x388] ;  /* 0x0000e200ff047b82 */ /* 0x000e280000000a00 */
[----:B-1----:R-:W2:Y:S01]  /*0120*/  LDG.E R3, desc[UR4][R2.64] ;  /* 0x0000000402037981 */ /* 0x002ea2000c1e1900 */
[----:B------:R-:W-:-:S04]  /*0130*/  IMAD R7, R7, UR6, R0 ;  /* 0x0000000607077c24 */ /* 0x000fc8000f8e0200 */
[----:B0-----:R-:W-:-:S05]  /*0140*/  IMAD.WIDE R4, R7, 0x4, R4 ;  /* 0x0000000407047825 */ /* 0x001fca00078e0204 */
[----:B--2---:R-:W-:Y:S01]  /*0150*/  STG.E desc[UR4][R4.64], R3 ;  /* 0x0000000304007986 */ /* 0x004fe2000c101904 */
[----:B------:R-:W-:Y:S05]  /*0160*/  EXIT ;  /* 0x000000000000794d */ /* 0x000fea0003800000 */
.L_x_1:
        /* <DEDUP_REMOVED lines=9> */
.L_x_3:


//--------------------- .nv.shared._Z26transpose_matrix_tiled_gpuPfS_i --------------------------
	.section	.nv.shared._Z26transpose_matrix_tiled_gpuPfS_i,"aw",@nobits
	.sectionflags	@""
	.align	4
.nv.shared._Z26transpose_matrix_tiled_gpuPfS_i:
	.zero		5120


//--------------------- .nv.shared.reserved.0     --------------------------
	.section	.nv.shared.reserved.0,"aw",@nobits
	.weak		__nv_reservedSMEM_offset_0_alias
	.size		__nv_reservedSMEM_offset_0_alias, 0, 64
	.other		__nv_reservedSMEM_offset_0_alias,@"STO_CUDA_RESERVED_SHARED STV_DEFAULT"
__nv_reservedSMEM_offset_0_alias:
	.zero		0
	.zero		64


//--------------------- .nv.constant0._Z26transpose_matrix_tiled_gpuPfS_i --------------------------
	.section	.nv.constant0._Z26transpose_matrix_tiled_gpuPfS_i,"a",@progbits
	.sectionflags	@""
	.align	4
.nv.constant0._Z26transpose_matrix_tiled_gpuPfS_i:
	.zero		916


//--------------------- .nv.constant0._Z26transpose_matrix_naive_gpuPfS_i --------------------------
	.section	.nv.constant0._Z26transpose_matrix_naive_gpuPfS_i,"a",@progbits
	.sectionflags	@""
	.align	4
.nv.constant0._Z26transpose_matrix_naive_gpuPfS_i:
	.zero		916


//--------------------- SYMBOLS --------------------------

	.type		.nv.reservedSmem.offset0,@object
	.size		.nv.reservedSmem.offset0,0x4
	.type		.nv.reservedSmem.cap,@object
	.size		.nv.reservedSmem.cap,0x4
